//
// Generated by NVIDIA NVVM Compiler
//
// Compiler Build ID: CL-36424714
// Cuda compilation tools, release 13.0, V13.0.88
// Based on NVVM 20.0.0
//

.version 9.0
.target sm_100
.address_size 64

	// .globl	_Z4Dot2PfS_S_
.global .align 1 .b8 _ZN34_INTERNAL_c8180057_4_k_cu_ddc5aa714cuda3std3__45__cpo5beginE[1];
.global .align 1 .b8 _ZN34_INTERNAL_c8180057_4_k_cu_ddc5aa714cuda3std3__45__cpo3endE[1];
.global .align 1 .b8 _ZN34_INTERNAL_c8180057_4_k_cu_ddc5aa714cuda3std3__45__cpo6cbeginE[1];
.global .align 1 .b8 _ZN34_INTERNAL_c8180057_4_k_cu_ddc5aa714cuda3std3__45__cpo4cendE[1];
.global .align 1 .b8 _ZN34_INTERNAL_c8180057_4_k_cu_ddc5aa714cuda3std3__45__cpo6rbeginE[1];
.global .align 1 .b8 _ZN34_INTERNAL_c8180057_4_k_cu_ddc5aa714cuda3std3__45__cpo4rendE[1];
.global .align 1 .b8 _ZN34_INTERNAL_c8180057_4_k_cu_ddc5aa714cuda3std3__45__cpo7crbeginE[1];
.global .align 1 .b8 _ZN34_INTERNAL_c8180057_4_k_cu_ddc5aa714cuda3std3__45__cpo5crendE[1];
.global .align 1 .b8 _ZN34_INTERNAL_c8180057_4_k_cu_ddc5aa714cuda3std3__436_GLOBAL__N__c8180057_4_k_cu_ddc5aa716ignoreE[1];
.global .align 1 .b8 _ZN34_INTERNAL_c8180057_4_k_cu_ddc5aa714cuda3std3__419piecewise_constructE[1];
.global .align 1 .b8 _ZN34_INTERNAL_c8180057_4_k_cu_ddc5aa714cuda3std3__48in_placeE[1];
.global .align 1 .b8 _ZN34_INTERNAL_c8180057_4_k_cu_ddc5aa714cuda3std3__420unreachable_sentinelE[1];
.global .align 1 .b8 _ZN34_INTERNAL_c8180057_4_k_cu_ddc5aa714cuda3std3__47nulloptE[1];
.global .align 1 .b8 _ZN34_INTERNAL_c8180057_4_k_cu_ddc5aa714cuda3std3__48unexpectE[1];
.global .align 1 .b8 _ZN34_INTERNAL_c8180057_4_k_cu_ddc5aa714cuda3std6ranges3__45__cpo4swapE[1];
.global .align 1 .b8 _ZN34_INTERNAL_c8180057_4_k_cu_ddc5aa714cuda3std6ranges3__45__cpo9iter_moveE[1];
.global .align 1 .b8 _ZN34_INTERNAL_c8180057_4_k_cu_ddc5aa714cuda3std6ranges3__45__cpo5beginE[1];
.global .align 1 .b8 _ZN34_INTERNAL_c8180057_4_k_cu_ddc5aa714cuda3std6ranges3__45__cpo3endE[1];
.global .align 1 .b8 _ZN34_INTERNAL_c8180057_4_k_cu_ddc5aa714cuda3std6ranges3__45__cpo6cbeginE[1];
.global .align 1 .b8 _ZN34_INTERNAL_c8180057_4_k_cu_ddc5aa714cuda3std6ranges3__45__cpo4cendE[1];
.global .align 1 .b8 _ZN34_INTERNAL_c8180057_4_k_cu_ddc5aa714cuda3std6ranges3__45__cpo7advanceE[1];
.global .align 1 .b8 _ZN34_INTERNAL_c8180057_4_k_cu_ddc5aa714cuda3std6ranges3__45__cpo9iter_swapE[1];
.global .align 1 .b8 _ZN34_INTERNAL_c8180057_4_k_cu_ddc5aa714cuda3std6ranges3__45__cpo4nextE[1];
.global .align 1 .b8 _ZN34_INTERNAL_c8180057_4_k_cu_ddc5aa714cuda3std6ranges3__45__cpo4prevE[1];
.global .align 1 .b8 _ZN34_INTERNAL_c8180057_4_k_cu_ddc5aa714cuda3std6ranges3__45__cpo4dataE[1];
.global .align 1 .b8 _ZN34_INTERNAL_c8180057_4_k_cu_ddc5aa714cuda3std6ranges3__45__cpo5cdataE[1];
.global .align 1 .b8 _ZN34_INTERNAL_c8180057_4_k_cu_ddc5aa714cuda3std6ranges3__45__cpo4sizeE[1];
.global .align 1 .b8 _ZN34_INTERNAL_c8180057_4_k_cu_ddc5aa714cuda3std6ranges3__45__cpo5ssizeE[1];
.global .align 1 .b8 _ZN34_INTERNAL_c8180057_4_k_cu_ddc5aa714cuda3std6ranges3__45__cpo8distanceE[1];
.global .align 1 .b8 _ZN34_INTERNAL_c8180057_4_k_cu_ddc5aa716thrust24THRUST_300001_SM_1000_NS8cuda_cub3parE[1];
.global .align 1 .b8 _ZN34_INTERNAL_c8180057_4_k_cu_ddc5aa716thrust24THRUST_300001_SM_1000_NS8cuda_cub10par_nosyncE[1];
.global .align 1 .b8 _ZN34_INTERNAL_c8180057_4_k_cu_ddc5aa716thrust24THRUST_300001_SM_1000_NS6system6detail10sequential3seqE[1];
.global .align 1 .b8 _ZN34_INTERNAL_c8180057_4_k_cu_ddc5aa716thrust24THRUST_300001_SM_1000_NS12placeholders2_1E[1];
.global .align 1 .b8 _ZN34_INTERNAL_c8180057_4_k_cu_ddc5aa716thrust24THRUST_300001_SM_1000_NS12placeholders2_2E[1];
.global .align 1 .b8 _ZN34_INTERNAL_c8180057_4_k_cu_ddc5aa716thrust24THRUST_300001_SM_1000_NS12placeholders2_3E[1];
.global .align 1 .b8 _ZN34_INTERNAL_c8180057_4_k_cu_ddc5aa716thrust24THRUST_300001_SM_1000_NS12placeholders2_4E[1];
.global .align 1 .b8 _ZN34_INTERNAL_c8180057_4_k_cu_ddc5aa716thrust24THRUST_300001_SM_1000_NS12placeholders2_5E[1];
.global .align 1 .b8 _ZN34_INTERNAL_c8180057_4_k_cu_ddc5aa716thrust24THRUST_300001_SM_1000_NS12placeholders2_6E[1];
.global .align 1 .b8 _ZN34_INTERNAL_c8180057_4_k_cu_ddc5aa716thrust24THRUST_300001_SM_1000_NS12placeholders2_7E[1];
.global .align 1 .b8 _ZN34_INTERNAL_c8180057_4_k_cu_ddc5aa716thrust24THRUST_300001_SM_1000_NS12placeholders2_8E[1];
.global .align 1 .b8 _ZN34_INTERNAL_c8180057_4_k_cu_ddc5aa716thrust24THRUST_300001_SM_1000_NS12placeholders2_9E[1];
.global .align 1 .b8 _ZN34_INTERNAL_c8180057_4_k_cu_ddc5aa716thrust24THRUST_300001_SM_1000_NS12placeholders3_10E[1];
.global .align 1 .b8 _ZN34_INTERNAL_c8180057_4_k_cu_ddc5aa716thrust24THRUST_300001_SM_1000_NS3seqE[1];

.visible .entry _Z4Dot2PfS_S_(
	.param .u64 .ptr .align 1 _Z4Dot2PfS_S__param_0,
	.param .u64 .ptr .align 1 _Z4Dot2PfS_S__param_1,
	.param .u64 .ptr .align 1 _Z4Dot2PfS_S__param_2
)
{
	.reg .b32 	%r<7>;
	.reg .b32 	%f<4>;
	.reg .b64 	%rd<13>;

	ld.param.u64 	%rd1, [_Z4Dot2PfS_S__param_0];
	ld.param.u64 	%rd2, [_Z4Dot2PfS_S__param_1];
	ld.param.u64 	%rd3, [_Z4Dot2PfS_S__param_2];
	cvta.to.global.u64 	%rd4, %rd3;
	cvta.to.global.u64 	%rd5, %rd2;
	cvta.to.global.u64 	%rd6, %rd1;
	mov.u32 	%r1, %ctaid.x;
	mul.wide.u32 	%rd7, %r1, 4;
	add.s64 	%rd8, %rd6, %rd7;
	ld.global.f32 	%f1, [%rd8];
	mov.u32 	%r2, %ntid.x;
	mov.u32 	%r3, %tid.x;
	mad.lo.s32 	%r4, %r2, %r1, %r3;
	mul.wide.u32 	%rd9, %r4, 4;
	add.s64 	%rd10, %rd5, %rd9;
	ld.global.f32 	%f2, [%rd10];
	mul.f32 	%f3, %f1, %f2;
	mov.u32 	%r5, %nctaid.x;
	mad.lo.s32 	%r6, %r3, %r5, %r1;
	mul.wide.u32 	%rd11, %r6, 4;
	add.s64 	%rd12, %rd4, %rd11;
	st.global.f32 	[%rd12], %f3;
	ret;

}
	// .globl	_ZN3cub18CUB_300001_SM_10006detail11EmptyKernelIvEEvv
.visible .entry _ZN3cub18CUB_300001_SM_10006detail11EmptyKernelIvEEvv()
{


	ret;

}


// ===== COMPILED SASS (sm_100) =====

	.target	sm_100

	.elftype	@"ET_EXEC"


//--------------------- .note.nv.tkinfo           --------------------------
	.section	.note.nv.tkinfo,"",@"SHT_NOTE"
	.sectionflags	@"SHF_NOTE_NV_TKINFO"
	.tkinfo
        /*0018*/ 	.word	0x00000002
        /*0030*/ 	.string	""
        /*0030*/ 	.string	"ptxas"
        /*0030*/ 	.string	"Cuda compilation tools, release 13.0, V13.0.88"
        /*0030*/ 	.string	"Build cuda_13.0.r13.0/compiler.36424714_0"
        /*0030*/ 	.string	"-arch sm_100 -m 64 "



//--------------------- .note.nv.cuinfo           --------------------------
	.section	.note.nv.cuinfo,"",@"SHT_NOTE"
	.sectionflags	@"SHF_NOTE_NV_CUINFO"
        /*0018*/ 	.short	0x0002
        /*001a*/ 	.short	0x0064
        /*001c*/ 	.short	0x0082
	.zero		2


//--------------------- .nv.info                  --------------------------
	.section	.nv.info,"",@"SHT_CUDA_INFO"
	.align	4


	//----- nvinfo : EIATTR_REGCOUNT
	.align		4
        /*0000*/ 	.byte	0x04, 0x2f
        /*0002*/ 	.short	(.L_44 - .L_43)
	.align		4
.L_43:
        /*0004*/ 	.word	index@(_Z4Dot2PfS_S_)
        /*0008*/ 	.word	0x0000000c


	//----- nvinfo : EIATTR_FRAME_SIZE
	.align		4
.L_44:
        /*000c*/ 	.byte	0x04, 0x11
        /*000e*/ 	.short	(.L_46 - .L_45)
	.align		4
.L_45:
        /*0010*/ 	.word	index@(_Z4Dot2PfS_S_)
        /*0014*/ 	.word	0x00000000


	//----- nvinfo : EIATTR_REGCOUNT
	.align		4
.L_46:
        /*0018*/ 	.byte	0x04, 0x2f
        /*001a*/ 	.short	(.L_48 - .L_47)
	.align		4
.L_47:
        /*001c*/ 	.word	index@(_ZN3cub18CUB_300001_SM_10006detail11EmptyKernelIvEEvv)
        /*0020*/ 	.word	0x00000004


	//----- nvinfo : EIATTR_FRAME_SIZE
	.align		4
.L_48:
        /*0024*/ 	.byte	0x04, 0x11
        /*0026*/ 	.short	(.L_50 - .L_49)
	.align		4
.L_49:
        /*0028*/ 	.word	index@(_ZN3cub18CUB_300001_SM_10006detail11EmptyKernelIvEEvv)
        /*002c*/ 	.word	0x00000000


	//----- nvinfo : EIATTR_MIN_STACK_SIZE
	.align		4
.L_50:
        /*0030*/ 	.byte	0x04, 0x12
        /*0032*/ 	.short	(.L_52 - .L_51)
	.align		4
.L_51:
        /*0034*/ 	.word	index@(_ZN3cub18CUB_300001_SM_10006detail11EmptyKernelIvEEvv)
        /*0038*/ 	.word	0x00000000


	//----- nvinfo : EIATTR_MIN_STACK_SIZE
	.align		4
.L_52:
        /*003c*/ 	.byte	0x04, 0x12
        /*003e*/ 	.short	(.L_54 - .L_53)
	.align		4
.L_53:
        /*0040*/ 	.word	index@(_Z4Dot2PfS_S_)
        /*0044*/ 	.word	0x00000000
.L_54:


//--------------------- .nv.compat                --------------------------
	.section	.nv.compat,"",@"SHT_CUDA_COMPAT_INFO"
	.align	4
        /*0000*/ 	.byte	0x02, 0x09, 0x00, 0x00, 0x02, 0x02, 0x01, 0x00, 0x02, 0x05, 0x05, 0x00, 0x03, 0x07, 0x01, 0x01
        /*0010*/ 	.byte	0x02, 0x03, 0x00, 0x00, 0x02, 0x06, 0x01, 0x00, 0x04, 0x0b, 0x08, 0x00, 0x09, 0x00, 0x00, 0x00
        /*0020*/ 	.byte	0x00, 0x00, 0x00, 0x00


//--------------------- .nv.info._ZN3cub18CUB_300001_SM_10006detail11EmptyKernelIvEEvv --------------------------
	.section	.nv.info._ZN3cub18CUB_300001_SM_10006detail11EmptyKernelIvEEvv,"",@"SHT_CUDA_INFO"
	.sectionflags	@""
	.align	4


	//----- nvinfo : EIATTR_CUDA_API_VERSION
	.align		4
        /*0000*/ 	.byte	0x04, 0x37
        /*0002*/ 	.short	(.L_56 - .L_55)
.L_55:
        /*0004*/ 	.word	0x00000082


	//----- nvinfo : EIATTR_SPARSE_MMA_MASK
	.align		4
.L_56:
        /*0008*/ 	.byte	0x03, 0x50
        /*000a*/ 	.short	0x0000


	//----- nvinfo : EIATTR_MAXREG_COUNT
	.align		4
        /*000c*/ 	.byte	0x03, 0x1b
        /*000e*/ 	.short	0x00ff


	//----- nvinfo : EIATTR_MERCURY_ISA_VERSION
	.align		4
        /*0010*/ 	.byte	0x03, 0x5f
        /*0012*/ 	.short	0x0101


	//----- nvinfo : EIATTR_VRC_CTA_INIT_COUNT
	.align		4
        /*0014*/ 	.byte	0x02, 0x4a
	.zero		1
	.zero		1


	//----- nvinfo : EIATTR_EXIT_INSTR_OFFSETS
	.align		4
        /*0018*/ 	.byte	0x04, 0x1c
        /*001a*/ 	.short	(.L_58 - .L_57)


	//   ....[0]....
.L_57:
        /*001c*/ 	.word	0x00000010


	//----- nvinfo : EIATTR_SW_WAR
	.align		4
.L_58:
        /*0020*/ 	.byte	0x04, 0x36
        /*0022*/ 	.short	(.L_60 - .L_59)
.L_59:
        /*0024*/ 	.word	0x00000008
.L_60:


//--------------------- .nv.info._Z4Dot2PfS_S_    --------------------------
	.section	.nv.info._Z4Dot2PfS_S_,"",@"SHT_CUDA_INFO"
	.sectionflags	@""
	.align	4


	//----- nvinfo : EIATTR_CUDA_API_VERSION
	.align		4
        /*0000*/ 	.byte	0x04, 0x37
        /*0002*/ 	.short	(.L_62 - .L_61)
.L_61:
        /*0004*/ 	.word	0x00000082


	//----- nvinfo : EIATTR_KPARAM_INFO
	.align		4
.L_62:
        /*0008*/ 	.byte	0x04, 0x17
        /*000a*/ 	.short	(.L_64 - .L_63)
.L_63:
        /*000c*/ 	.word	0x00000000
        /*0010*/ 	.short	0x0002
        /*0012*/ 	.short	0x0010
        /*0014*/ 	.byte	0x00, 0xf5, 0x21, 0x00


	//----- nvinfo : EIATTR_KPARAM_INFO
	.align		4
.L_64:
        /*0018*/ 	.byte	0x04, 0x17
        /*001a*/ 	.short	(.L_66 - .L_65)
.L_65:
        /*001c*/ 	.word	0x00000000
        /*0020*/ 	.short	0x0001
        /*0022*/ 	.short	0x0008
        /*0024*/ 	.byte	0x00, 0xf5, 0x21, 0x00


	//----- nvinfo : EIATTR_KPARAM_INFO
	.align		4
.L_66:
        /*0028*/ 	.byte	0x04, 0x17
        /*002a*/ 	.short	(.L_68 - .L_67)
.L_67:
        /*002c*/ 	.word	0x00000000
        /*0030*/ 	.short	0x0000
        /*0032*/ 	.short	0x0000
        /*0034*/ 	.byte	0x00, 0xf5, 0x21, 0x00


	//----- nvinfo : EIATTR_SPARSE_MMA_MASK
	.align		4
.L_68:
        /*0038*/ 	.byte	0x03, 0x50
        /*003a*/ 	.short	0x0000


	//----- nvinfo : EIATTR_MAXREG_COUNT
	.align		4
        /*003c*/ 	.byte	0x03, 0x1b
        /*003e*/ 	.short	0x00ff


	//----- nvinfo : EIATTR_MERCURY_ISA_VERSION
	.align		4
        /*0040*/ 	.byte	0x03, 0x5f
        /*0042*/ 	.short	0x0101


	//----- nvinfo : EIATTR_VRC_CTA_INIT_COUNT
	.align		4
        /*0044*/ 	.byte	0x02, 0x4a
	.zero		1
	.zero		1


	//----- nvinfo : EIATTR_EXIT_INSTR_OFFSETS
	.align		4
        /*0048*/ 	.byte	0x04, 0x1c
        /*004a*/ 	.short	(.L_70 - .L_69)


	//   ....[0]....
.L_69:
        /*004c*/ 	.word	0x00000120


	//----- nvinfo : EIATTR_CBANK_PARAM_SIZE
	.align		4
.L_70:
        /*0050*/ 	.byte	0x03, 0x19
        /*0052*/ 	.short	0x0018


	//----- nvinfo : EIATTR_PARAM_CBANK
	.align		4
        /*0054*/ 	.byte	0x04, 0x0a
        /*0056*/ 	.short	(.L_72 - .L_71)
	.align		4
.L_71:
        /*0058*/ 	.word	index@(.nv.constant0._Z4Dot2PfS_S_)
        /*005c*/ 	.short	0x0380
        /*005e*/ 	.short	0x0018


	//----- nvinfo : EIATTR_SW_WAR
	.align		4
.L_72:
        /*0060*/ 	.byte	0x04, 0x36
        /*0062*/ 	.short	(.L_74 - .L_73)
.L_73:
        /*0064*/ 	.word	0x00000008
.L_74:


//--------------------- .nv.callgraph             --------------------------
	.section	.nv.callgraph,"",@"SHT_CUDA_CALLGRAPH"
	.align	4
	.sectionentsize	8
	.align		4
        /*0000*/ 	.word	0x00000000
	.align		4
        /*0004*/ 	.word	0xffffffff
	.align		4
        /*0008*/ 	.word	0x00000000
	.align		4
        /*000c*/ 	.word	0xfffffffe
	.align		4
        /*0010*/ 	.word	0x00000000
	.align		4
        /*0014*/ 	.word	0xfffffffd
	.align		4
        /*0018*/ 	.word	0x00000000
	.align		4
        /*001c*/ 	.word	0xfffffffc


//--------------------- .nv.constant4             --------------------------
	.section	.nv.constant4,"a",@progbits
	.align	8
	.align		8
.nv.constant4:
        /*0000*/ 	.dword	_ZN34_INTERNAL_c8180057_4_k_cu_ddc5aa714cuda3std3__45__cpo5beginE
	.align		8
        /*0008*/ 	.dword	_ZN34_INTERNAL_c8180057_4_k_cu_ddc5aa714cuda3std3__45__cpo3endE
	.align		8
        /*0010*/ 	.dword	_ZN34_INTERNAL_c8180057_4_k_cu_ddc5aa714cuda3std3__45__cpo6cbeginE
	.align		8
        /*0018*/ 	.dword	_ZN34_INTERNAL_c8180057_4_k_cu_ddc5aa714cuda3std3__45__cpo4cendE
	.align		8
        /*0020*/ 	.dword	_ZN34_INTERNAL_c8180057_4_k_cu_ddc5aa714cuda3std3__45__cpo6rbeginE
	.align		8
        /*0028*/ 	.dword	_ZN34_INTERNAL_c8180057_4_k_cu_ddc5aa714cuda3std3__45__cpo4rendE
	.align		8
        /*0030*/ 	.dword	_ZN34_INTERNAL_c8180057_4_k_cu_ddc5aa714cuda3std3__45__cpo7crbeginE
	.align		8
        /*0038*/ 	.dword	_ZN34_INTERNAL_c8180057_4_k_cu_ddc5aa714cuda3std3__45__cpo5crendE
	.align		8
        /*0040*/ 	.dword	_ZN34_INTERNAL_c8180057_4_k_cu_ddc5aa714cuda3std3__436_GLOBAL__N__c8180057_4_k_cu_ddc5aa716ignoreE
	.align		8
        /*0048*/ 	.dword	_ZN34_INTERNAL_c8180057_4_k_cu_ddc5aa714cuda3std3__419piecewise_constructE
	.align		8
        /*0050*/ 	.dword	_ZN34_INTERNAL_c8180057_4_k_cu_ddc5aa714cuda3std3__48in_placeE
	.align		8
        /*0058*/ 	.dword	_ZN34_INTERNAL_c8180057_4_k_cu_ddc5aa714cuda3std3__420unreachable_sentinelE
	.align		8
        /*0060*/ 	.dword	_ZN34_INTERNAL_c8180057_4_k_cu_ddc5aa714cuda3std3__47nulloptE
	.align		8
        /*0068*/ 	.dword	_ZN34_INTERNAL_c8180057_4_k_cu_ddc5aa714cuda3std3__48unexpectE
	.align		8
        /*0070*/ 	.dword	_ZN34_INTERNAL_c8180057_4_k_cu_ddc5aa714cuda3std6ranges3__45__cpo4swapE
	.align		8
        /*0078*/ 	.dword	_ZN34_INTERNAL_c8180057_4_k_cu_ddc5aa714cuda3std6ranges3__45__cpo9iter_moveE
	.align		8
        /*0080*/ 	.dword	_ZN34_INTERNAL_c8180057_4_k_cu_ddc5aa714cuda3std6ranges3__45__cpo5beginE
	.align		8
        /*0088*/ 	.dword	_ZN34_INTERNAL_c8180057_4_k_cu_ddc5aa714cuda3std6ranges3__45__cpo3endE
	.align		8
        /*0090*/ 	.dword	_ZN34_INTERNAL_c8180057_4_k_cu_ddc5aa714cuda3std6ranges3__45__cpo6cbeginE
	.align		8
        /*0098*/ 	.dword	_ZN34_INTERNAL_c8180057_4_k_cu_ddc5aa714cuda3std6ranges3__45__cpo4cendE
	.align		8
        /*00a0*/ 	.dword	_ZN34_INTERNAL_c8180057_4_k_cu_ddc5aa714cuda3std6ranges3__45__cpo7advanceE
	.align		8
        /*00a8*/ 	.dword	_ZN34_INTERNAL_c8180057_4_k_cu_ddc5aa714cuda3std6ranges3__45__cpo9iter_swapE
	.align		8
        /*00b0*/ 	.dword	_ZN34_INTERNAL_c8180057_4_k_cu_ddc5aa714cuda3std6ranges3__45__cpo4nextE
	.align		8
        /*00b8*/ 	.dword	_ZN34_INTERNAL_c8180057_4_k_cu_ddc5aa714cuda3std6ranges3__45__cpo4prevE
	.align		8
        /*00c0*/ 	.dword	_ZN34_INTERNAL_c8180057_4_k_cu_ddc5aa714cuda3std6ranges3__45__cpo4dataE
	.align		8
        /*00c8*/ 	.dword	_ZN34_INTERNAL_c8180057_4_k_cu_ddc5aa714cuda3std6ranges3__45__cpo5cdataE
	.align		8
        /*00d0*/ 	.dword	_ZN34_INTERNAL_c8180057_4_k_cu_ddc5aa714cuda3std6ranges3__45__cpo4sizeE
	.align		8
        /*00d8*/ 	.dword	_ZN34_INTERNAL_c8180057_4_k_cu_ddc5aa714cuda3std6ranges3__45__cpo5ssizeE
	.align		8
        /*00e0*/ 	.dword	_ZN34_INTERNAL_c8180057_4_k_cu_ddc5aa714cuda3std6ranges3__45__cpo8distanceE
	.align		8
        /*00e8*/ 	.dword	_ZN34_INTERNAL_c8180057_4_k_cu_ddc5aa716thrust24THRUST_300001_SM_1000_NS8cuda_cub3parE
	.align		8
        /*00f0*/ 	.dword	_ZN34_INTERNAL_c8180057_4_k_cu_ddc5aa716thrust24THRUST_300001_SM_1000_NS8cuda_cub10par_nosyncE
	.align		8
        /*00f8*/ 	.dword	_ZN34_INTERNAL_c8180057_4_k_cu_ddc5aa716thrust24THRUST_300001_SM_1000_NS6system6detail10sequential3seqE
	.align		8
        /*0100*/ 	.dword	_ZN34_INTERNAL_c8180057_4_k_cu_ddc5aa716thrust24THRUST_300001_SM_1000_NS12placeholders2_1E
	.align		8
        /*0108*/ 	.dword	_ZN34_INTERNAL_c8180057_4_k_cu_ddc5aa716thrust24THRUST_300001_SM_1000_NS12placeholders2_2E
	.align		8
        /*0110*/ 	.dword	_ZN34_INTERNAL_c8180057_4_k_cu_ddc5aa716thrust24THRUST_300001_SM_1000_NS12placeholders2_3E
	.align		8
        /*0118*/ 	.dword	_ZN34_INTERNAL_c8180057_4_k_cu_ddc5aa716thrust24THRUST_300001_SM_1000_NS12placeholders2_4E
	.align		8
        /*0120*/ 	.dword	_ZN34_INTERNAL_c8180057_4_k_cu_ddc5aa716thrust24THRUST_300001_SM_1000_NS12placeholders2_5E
	.align		8
        /*0128*/ 	.dword	_ZN34_INTERNAL_c8180057_4_k_cu_ddc5aa716thrust24THRUST_300001_SM_1000_NS12placeholders2_6E
	.align		8
        /*0130*/ 	.dword	_ZN34_INTERNAL_c8180057_4_k_cu_ddc5aa716thrust24THRUST_300001_SM_1000_NS12placeholders2_7E
	.align		8
        /*0138*/ 	.dword	_ZN34_INTERNAL_c8180057_4_k_cu_ddc5aa716thrust24THRUST_300001_SM_1000_NS12placeholders2_8E
	.align		8
        /*0140*/ 	.dword	_ZN34_INTERNAL_c8180057_4_k_cu_ddc5aa716thrust24THRUST_300001_SM_1000_NS12placeholders2_9E
	.align		8
        /*0148*/ 	.dword	_ZN34_INTERNAL_c8180057_4_k_cu_ddc5aa716thrust24THRUST_300001_SM_1000_NS12placeholders3_10E
	.align		8
        /*0150*/ 	.dword	_ZN34_INTERNAL_c8180057_4_k_cu_ddc5aa716thrust24THRUST_300001_SM_1000_NS3seqE


//--------------------- .text._ZN3cub18CUB_300001_SM_10006detail11EmptyKernelIvEEvv --------------------------
	.section	.text._ZN3cub18CUB_300001_SM_10006detail11EmptyKernelIvEEvv,"ax",@progbits
	.align	128
        .global         _ZN3cub18CUB_300001_SM_10006detail11EmptyKernelIvEEvv
        .type           _ZN3cub18CUB_300001_SM_10006detail11EmptyKernelIvEEvv,@function
        .size           _ZN3cub18CUB_300001_SM_10006detail11EmptyKernelIvEEvv,(.L_x_2 - _ZN3cub18CUB_300001_SM_10006detail11EmptyKernelIvEEvv)
        .other          _ZN3cub18CUB_300001_SM_10006detail11EmptyKernelIvEEvv,@"STO_CUDA_ENTRY STV_DEFAULT"
_ZN3cub18CUB_300001_SM_10006detail11EmptyKernelIvEEvv:
.text._ZN3cub18CUB_300001_SM_10006detail11EmptyKernelIvEEvv:
[----:B------:R-:W-:Y:S01]  /*0000*/  LDC R1, c[0x0][0x37c] ;  /* 0x0000df00ff017b82 */ /* 0x000fe20000000800 */
[----:B------:R-:W-:Y:S05]  /*0010*/  EXIT ;  /* 0x000000000000794d */ /* 0x000fea0003800000 */
.L_x_0:
[----:B------:R-:W-:-:S00]  /*0020*/  BRA `(.L_x_0) ;  /* 0xfffffffc00fc7947 */ /* 0x000fc0000383ffff */
[----:B------:R-:W-:-:S00]  /*0030*/  NOP ;  /* 0x0000000000007918 */ /* 0x000fc00000000000 */
        /* <DEDUP_REMOVED lines=12> */
.L_x_2:


//--------------------- .text._Z4Dot2PfS_S_       --------------------------
	.section	.text._Z4Dot2PfS_S_,"ax",@progbits
	.align	128
        .global         _Z4Dot2PfS_S_
        .type           _Z4Dot2PfS_S_,@function
        .size           _Z4Dot2PfS_S_,(.L_x_3 - _Z4Dot2PfS_S_)
        .other          _Z4Dot2PfS_S_,@"STO_CUDA_ENTRY STV_DEFAULT"
_Z4Dot2PfS_S_:
.text._Z4Dot2PfS_S_:
[----:B------:R-:W-:Y:S01]  /*0000*/  LDC R1, c[0x0][0x37c] ;  /* 0x0000df00ff017b82 */ /* 0x000fe20000000800 */
[----:B------:R-:W0:Y:S07]  /*0010*/  S2R R9, SR_CTAID.X ;  /* 0x0000000000097919 */ /* 0x000e2e0000002500 */
[----:B------:R-:W0:Y:S01]  /*0020*/  LDC.64 R2, c[0x0][0x380] ;  /* 0x0000e000ff027b82 */ /* 0x000e220000000a00 */
[----:B------:R-:W1:Y:S01]  /*0030*/  LDCU UR6, c[0x0][0x360] ;  /* 0x00006c00ff0677ac */ /* 0x000e620008000800 */
[----:B------:R-:W1:Y:S01]  /*0040*/  S2R R0, SR_TID.X ;  /* 0x0000000000007919 */ /* 0x000e620000002100 */
[----:B------:R-:W2:Y:S05]  /*0050*/  LDCU.64 UR4, c[0x0][0x358] ;  /* 0x00006b00ff0477ac */ /* 0x000eaa0008000a00 */
[----:B------:R-:W3:Y:S01]  /*0060*/  LDC.64 R4, c[0x0][0x388] ;  /* 0x0000e200ff047b82 */ /* 0x000ee20000000a00 */
[----:B0-----:R-:W-:-:S04]  /*0070*/  IMAD.WIDE.U32 R2, R9, 0x4, R2 ;  /* 0x0000000409027825 */ /* 0x001fc800078e0002 */
[----:B-1----:R-:W-:Y:S02]  /*0080*/  IMAD R7, R9, UR6, R0 ;  /* 0x0000000609077c24 */ /* 0x002fe4000f8e0200 */
[----:B--2---:R-:W2:Y:S02]  /*0090*/  LDG.E R2, desc[UR4][R2.64] ;  /* 0x0000000402027981 */ /* 0x004ea4000c1e1900 */
[----:B---3--:R-:W-:Y:S02]  /*00a0*/  IMAD.WIDE.U32 R4, R7, 0x4, R4 ;  /* 0x0000000407047825 */ /* 0x008fe400078e0004 */
[----:B------:R-:W0:Y:S04]  /*00b0*/  LDC.64 R6, c[0x0][0x390] ;  /* 0x0000e400ff067b82 */ /* 0x000e280000000a00 */
[----:B------:R-:W2:Y:S01]  /*00c0*/  LDG.E R5, desc[UR4][R4.64] ;  /* 0x0000000404057981 */ /* 0x000ea2000c1e1900 */
[----:B------:R-:W1:Y:S02]  /*00d0*/  LDCU UR6, c[0x0][0x370] ;  /* 0x00006e00ff0677ac */ /* 0x000e640008000800 */
[----:B-1----:R-:W-:-:S04]  /*00e0*/  IMAD R9, R0, UR6, R9 ;  /* 0x0000000600097c24 */ /* 0x002fc8000f8e0209 */
[----:B0-----:R-:W-:-:S04]  /*00f0*/  IMAD.WIDE.U32 R6, R9, 0x4, R6 ;  /* 0x0000000409067825 */ /* 0x001fc800078e0006 */
[----:B--2---:R-:W-:-:S05]  /*0100*/  FMUL R9, R2, R5 ;  /* 0x0000000502097220 */ /* 0x004fca0000400000 */
[----:B------:R-:W-:Y:S01]  /*0110*/  STG.E desc[UR4][R6.64], R9 ;  /* 0x0000000906007986 */ /* 0x000fe2000c101904 */
[----:B------:R-:W-:Y:S05]  /*0120*/  EXIT ;  /* 0x000000000000794d */ /* 0x000fea0003800000 */
.L_x_1:
        /* <DEDUP_REMOVED lines=13> */
.L_x_3:


//--------------------- .nv.shared.reserved.0     --------------------------
	.section	.nv.shared.reserved.0,"aw",@nobits
	.weak		__nv_reservedSMEM_offset_0_alias
	.size		__nv_reservedSMEM_offset_0_alias, 0, 64
	.other		__nv_reservedSMEM_offset_0_alias,@"STO_CUDA_RESERVED_SHARED STV_DEFAULT"
__nv_reservedSMEM_offset_0_alias:
	.zero		0
	.zero		64


//--------------------- .nv.global                --------------------------
	.section	.nv.global,"aw",@nobits
.nv.global:
	.type		_ZN34_INTERNAL_c8180057_4_k_cu_ddc5aa716thrust24THRUST_300001_SM_1000_NS3seqE,@object
	.size		_ZN34_INTERNAL_c8180057_4_k_cu_ddc5aa716thrust24THRUST_300001_SM_1000_NS3seqE,(_ZN34_INTERNAL_c8180057_4_k_cu_ddc5aa714cuda3std3__48in_placeE - _ZN34_INTERNAL_c8180057_4_k_cu_ddc5aa716thrust24THRUST_300001_SM_1000_NS3seqE)
_ZN34_INTERNAL_c8180057_4_k_cu_ddc5aa716thrust24THRUST_300001_SM_1000_NS3seqE:
	.zero		1
	.type		_ZN34_INTERNAL_c8180057_4_k_cu_ddc5aa714cuda3std3__48in_placeE,@object
	.size		_ZN34_INTERNAL_c8180057_4_k_cu_ddc5aa714cuda3std3__48in_placeE,(_ZN34_INTERNAL_c8180057_4_k_cu_ddc5aa714cuda3std6ranges3__45__cpo4sizeE - _ZN34_INTERNAL_c8180057_4_k_cu_ddc5aa714cuda3std3__48in_placeE)
_ZN34_INTERNAL_c8180057_4_k_cu_ddc5aa714cuda3std3__48in_placeE:
	.zero		1
	.type		_ZN34_INTERNAL_c8180057_4_k_cu_ddc5aa714cuda3std6ranges3__45__cpo4sizeE,@object
	.size		_ZN34_INTERNAL_c8180057_4_k_cu_ddc5aa714cuda3std6ranges3__45__cpo4sizeE,(_ZN34_INTERNAL_c8180057_4_k_cu_ddc5aa716thrust24THRUST_300001_SM_1000_NS12placeholders2_3E - _ZN34_INTERNAL_c8180057_4_k_cu_ddc5aa714cuda3std6ranges3__45__cpo4sizeE)
_ZN34_INTERNAL_c8180057_4_k_cu_ddc5aa714cuda3std6ranges3__45__cpo4sizeE:
	.zero		1
	.type		_ZN34_INTERNAL_c8180057_4_k_cu_ddc5aa716thrust24THRUST_300001_SM_1000_NS12placeholders2_3E,@object
	.size		_ZN34_INTERNAL_c8180057_4_k_cu_ddc5aa716thrust24THRUST_300001_SM_1000_NS12placeholders2_3E,(_ZN34_INTERNAL_c8180057_4_k_cu_ddc5aa714cuda3std3__45__cpo6cbeginE - _ZN34_INTERNAL_c8180057_4_k_cu_ddc5aa716thrust24THRUST_300001_SM_1000_NS12placeholders2_3E)
_ZN34_INTERNAL_c8180057_4_k_cu_ddc5aa716thrust24THRUST_300001_SM_1000_NS12placeholders2_3E:
	.zero		1
	.type		_ZN34_INTERNAL_c8180057_4_k_cu_ddc5aa714cuda3std3__45__cpo6cbeginE,@object
	.size		_ZN34_INTERNAL_c8180057_4_k_cu_ddc5aa714cuda3std3__45__cpo6cbeginE,(_ZN34_INTERNAL_c8180057_4_k_cu_ddc5aa714cuda3std6ranges3__45__cpo6cbeginE - _ZN34_INTERNAL_c8180057_4_k_cu_ddc5aa714cuda3std3__45__cpo6cbeginE)
_ZN34_INTERNAL_c8180057_4_k_cu_ddc5aa714cuda3std3__45__cpo6cbeginE:
	.zero		1
	.type		_ZN34_INTERNAL_c8180057_4_k_cu_ddc5aa714cuda3std6ranges3__45__cpo6cbeginE,@object
	.size		_ZN34_INTERNAL_c8180057_4_k_cu_ddc5aa714cuda3std6ranges3__45__cpo6cbeginE,(_ZN34_INTERNAL_c8180057_4_k_cu_ddc5aa716thrust24THRUST_300001_SM_1000_NS12placeholders2_7E - _ZN34_INTERNAL_c8180057_4_k_cu_ddc5aa714cuda3std6ranges3__45__cpo6cbeginE)
_ZN34_INTERNAL_c8180057_4_k_cu_ddc5aa714cuda3std6ranges3__45__cpo6cbeginE:
	.zero		1
	.type		_ZN34_INTERNAL_c8180057_4_k_cu_ddc5aa716thrust24THRUST_300001_SM_1000_NS12placeholders2_7E,@object
	.size		_ZN34_INTERNAL_c8180057_4_k_cu_ddc5aa716thrust24THRUST_300001_SM_1000_NS12placeholders2_7E,(_ZN34_INTERNAL_c8180057_4_k_cu_ddc5aa714cuda3std3__45__cpo7crbeginE - _ZN34_INTERNAL_c8180057_4_k_cu_ddc5aa716thrust24THRUST_300001_SM_1000_NS12placeholders2_7E)
_ZN34_INTERNAL_c8180057_4_k_cu_ddc5aa716thrust24THRUST_300001_SM_1000_NS12placeholders2_7E:
	.zero		1
	.type		_ZN34_INTERNAL_c8180057_4_k_cu_ddc5aa714cuda3std3__45__cpo7crbeginE,@object
	.size		_ZN34_INTERNAL_c8180057_4_k_cu_ddc5aa714cuda3std3__45__cpo7crbeginE,(_ZN34_INTERNAL_c8180057_4_k_cu_ddc5aa714cuda3std6ranges3__45__cpo4nextE - _ZN34_INTERNAL_c8180057_4_k_cu_ddc5aa714cuda3std3__45__cpo7crbeginE)
_ZN34_INTERNAL_c8180057_4_k_cu_ddc5aa714cuda3std3__45__cpo7crbeginE:
	.zero		1
	.type		_ZN34_INTERNAL_c8180057_4_k_cu_ddc5aa714cuda3std6ranges3__45__cpo4nextE,@object
	.size		_ZN34_INTERNAL_c8180057_4_k_cu_ddc5aa714cuda3std6ranges3__45__cpo4nextE,(_ZN34_INTERNAL_c8180057_4_k_cu_ddc5aa714cuda3std6ranges3__45__cpo4swapE - _ZN34_INTERNAL_c8180057_4_k_cu_ddc5aa714cuda3std6ranges3__45__cpo4nextE)
_ZN34_INTERNAL_c8180057_4_k_cu_ddc5aa714cuda3std6ranges3__45__cpo4nextE:
	.zero		1
	.type		_ZN34_INTERNAL_c8180057_4_k_cu_ddc5aa714cuda3std6ranges3__45__cpo4swapE,@object
	.size		_ZN34_INTERNAL_c8180057_4_k_cu_ddc5aa714cuda3std6ranges3__45__cpo4swapE,(_ZN34_INTERNAL_c8180057_4_k_cu_ddc5aa716thrust24THRUST_300001_SM_1000_NS8cuda_cub10par_nosyncE - _ZN34_INTERNAL_c8180057_4_k_cu_ddc5aa714cuda3std6ranges3__45__cpo4swapE)
_ZN34_INTERNAL_c8180057_4_k_cu_ddc5aa714cuda3std6ranges3__45__cpo4swapE:
	.zero		1
	.type		_ZN34_INTERNAL_c8180057_4_k_cu_ddc5aa716thrust24THRUST_300001_SM_1000_NS8cuda_cub10par_nosyncE,@object
	.size		_ZN34_INTERNAL_c8180057_4_k_cu_ddc5aa716thrust24THRUST_300001_SM_1000_NS8cuda_cub10par_nosyncE,(_ZN34_INTERNAL_c8180057_4_k_cu_ddc5aa716thrust24THRUST_300001_SM_1000_NS12placeholders2_9E - _ZN34_INTERNAL_c8180057_4_k_cu_ddc5aa716thrust24THRUST_300001_SM_1000_NS8cuda_cub10par_nosyncE)
_ZN34_INTERNAL_c8180057_4_k_cu_ddc5aa716thrust24THRUST_300001_SM_1000_NS8cuda_cub10par_nosyncE:
	.zero		1
	.type		_ZN34_INTERNAL_c8180057_4_k_cu_ddc5aa716thrust24THRUST_300001_SM_1000_NS12placeholders2_9E,@object
	.size		_ZN34_INTERNAL_c8180057_4_k_cu_ddc5aa716thrust24THRUST_300001_SM_1000_NS12placeholders2_9E,(_ZN34_INTERNAL_c8180057_4_k_cu_ddc5aa714cuda3std3__436_GLOBAL__N__c8180057_4_k_cu_ddc5aa716ignoreE - _ZN34_INTERNAL_c8180057_4_k_cu_ddc5aa716thrust24THRUST_300001_SM_1000_NS12placeholders2_9E)
_ZN34_INTERNAL_c8180057_4_k_cu_ddc5aa716thrust24THRUST_300001_SM_1000_NS12placeholders2_9E:
	.zero		1
	.type		_ZN34_INTERNAL_c8180057_4_k_cu_ddc5aa714cuda3std3__436_GLOBAL__N__c8180057_4_k_cu_ddc5aa716ignoreE,@object
	.size		_ZN34_INTERNAL_c8180057_4_k_cu_ddc5aa714cuda3std3__436_GLOBAL__N__c8180057_4_k_cu_ddc5aa716ignoreE,(_ZN34_INTERNAL_c8180057_4_k_cu_ddc5aa714cuda3std6ranges3__45__cpo4dataE - _ZN34_INTERNAL_c8180057_4_k_cu_ddc5aa714cuda3std3__436_GLOBAL__N__c8180057_4_k_cu_ddc5aa716ignoreE)
_ZN34_INTERNAL_c8180057_4_k_cu_ddc5aa714cuda3std3__436_GLOBAL__N__c8180057_4_k_cu_ddc5aa716ignoreE:
	.zero		1
	.type		_ZN34_INTERNAL_c8180057_4_k_cu_ddc5aa714cuda3std6ranges3__45__cpo4dataE,@object
	.size		_ZN34_INTERNAL_c8180057_4_k_cu_ddc5aa714cuda3std6ranges3__45__cpo4dataE,(_ZN34_INTERNAL_c8180057_4_k_cu_ddc5aa716thrust24THRUST_300001_SM_1000_NS12placeholders2_1E - _ZN34_INTERNAL_c8180057_4_k_cu_ddc5aa714cuda3std6ranges3__45__cpo4dataE)
_ZN34_INTERNAL_c8180057_4_k_cu_ddc5aa714cuda3std6ranges3__45__cpo4dataE:
	.zero		1
	.type		_ZN34_INTERNAL_c8180057_4_k_cu_ddc5aa716thrust24THRUST_300001_SM_1000_NS12placeholders2_1E,@object
	.size		_ZN34_INTERNAL_c8180057_4_k_cu_ddc5aa716thrust24THRUST_300001_SM_1000_NS12placeholders2_1E,(_ZN34_INTERNAL_c8180057_4_k_cu_ddc5aa714cuda3std3__45__cpo5beginE - _ZN34_INTERNAL_c8180057_4_k_cu_ddc5aa716thrust24THRUST_300001_SM_1000_NS12placeholders2_1E)
_ZN34_INTERNAL_c8180057_4_k_cu_ddc5aa716thrust24THRUST_300001_SM_1000_NS12placeholders2_1E:
	.zero		1
	.type		_ZN34_INTERNAL_c8180057_4_k_cu_ddc5aa714cuda3std3__45__cpo5beginE,@object
	.size		_ZN34_INTERNAL_c8180057_4_k_cu_ddc5aa714cuda3std3__45__cpo5beginE,(_ZN34_INTERNAL_c8180057_4_k_cu_ddc5aa714cuda3std6ranges3__45__cpo5beginE - _ZN34_INTERNAL_c8180057_4_k_cu_ddc5aa714cuda3std3__45__cpo5beginE)
_ZN34_INTERNAL_c8180057_4_k_cu_ddc5aa714cuda3std3__45__cpo5beginE:
	.zero		1
	.type		_ZN34_INTERNAL_c8180057_4_k_cu_ddc5aa714cuda3std6ranges3__45__cpo5beginE,@object
	.size		_ZN34_INTERNAL_c8180057_4_k_cu_ddc5aa714cuda3std6ranges3__45__cpo5beginE,(_ZN34_INTERNAL_c8180057_4_k_cu_ddc5aa716thrust24THRUST_300001_SM_1000_NS12placeholders2_5E - _ZN34_INTERNAL_c8180057_4_k_cu_ddc5aa714cuda3std6ranges3__45__cpo5beginE)
_ZN34_INTERNAL_c8180057_4_k_cu_ddc5aa714cuda3std6ranges3__45__cpo5beginE:
	.zero		1
	.type		_ZN34_INTERNAL_c8180057_4_k_cu_ddc5aa716thrust24THRUST_300001_SM_1000_NS12placeholders2_5E,@object
	.size		_ZN34_INTERNAL_c8180057_4_k_cu_ddc5aa716thrust24THRUST_300001_SM_1000_NS12placeholders2_5E,(_ZN34_INTERNAL_c8180057_4_k_cu_ddc5aa714cuda3std3__45__cpo6rbeginE - _ZN34_INTERNAL_c8180057_4_k_cu_ddc5aa716thrust24THRUST_300001_SM_1000_NS12placeholders2_5E)
_ZN34_INTERNAL_c8180057_4_k_cu_ddc5aa716thrust24THRUST_300001_SM_1000_NS12placeholders2_5E:
	.zero		1
	.type		_ZN34_INTERNAL_c8180057_4_k_cu_ddc5aa714cuda3std3__45__cpo6rbeginE,@object
	.size		_ZN34_INTERNAL_c8180057_4_k_cu_ddc5aa714cuda3std3__45__cpo6rbeginE,(_ZN34_INTERNAL_c8180057_4_k_cu_ddc5aa714cuda3std6ranges3__45__cpo7advanceE - _ZN34_INTERNAL_c8180057_4_k_cu_ddc5aa714cuda3std3__45__cpo6rbeginE)
_ZN34_INTERNAL_c8180057_4_k_cu_ddc5aa714cuda3std3__45__cpo6rbeginE:
	.zero		1
	.type		_ZN34_INTERNAL_c8180057_4_k_cu_ddc5aa714cuda3std6ranges3__45__cpo7advanceE,@object
	.size		_ZN34_INTERNAL_c8180057_4_k_cu_ddc5aa714cuda3std6ranges3__45__cpo7advanceE,(_ZN34_INTERNAL_c8180057_4_k_cu_ddc5aa714cuda3std3__47nulloptE - _ZN34_INTERNAL_c8180057_4_k_cu_ddc5aa714cuda3std6ranges3__45__cpo7advanceE)
_ZN34_INTERNAL_c8180057_4_k_cu_ddc5aa714cuda3std6ranges3__45__cpo7advanceE:
	.zero		1
	.type		_ZN34_INTERNAL_c8180057_4_k_cu_ddc5aa714cuda3std3__47nulloptE,@object
	.size		_ZN34_INTERNAL_c8180057_4_k_cu_ddc5aa714cuda3std3__47nulloptE,(_ZN34_INTERNAL_c8180057_4_k_cu_ddc5aa714cuda3std6ranges3__45__cpo8distanceE - _ZN34_INTERNAL_c8180057_4_k_cu_ddc5aa714cuda3std3__47nulloptE)
_ZN34_INTERNAL_c8180057_4_k_cu_ddc5aa714cuda3std3__47nulloptE:
	.zero		1
	.type		_ZN34_INTERNAL_c8180057_4_k_cu_ddc5aa714cuda3std6ranges3__45__cpo8distanceE,@object
	.size		_ZN34_INTERNAL_c8180057_4_k_cu_ddc5aa714cuda3std6ranges3__45__cpo8distanceE,(_ZN34_INTERNAL_c8180057_4_k_cu_ddc5aa716thrust24THRUST_300001_SM_1000_NS12placeholders3_10E - _ZN34_INTERNAL_c8180057_4_k_cu_ddc5aa714cuda3std6ranges3__45__cpo8distanceE)
_ZN34_INTERNAL_c8180057_4_k_cu_ddc5aa714cuda3std6ranges3__45__cpo8distanceE:
	.zero		1
	.type		_ZN34_INTERNAL_c8180057_4_k_cu_ddc5aa716thrust24THRUST_300001_SM_1000_NS12placeholders3_10E,@object
	.size		_ZN34_INTERNAL_c8180057_4_k_cu_ddc5aa716thrust24THRUST_300001_SM_1000_NS12placeholders3_10E,(_ZN34_INTERNAL_c8180057_4_k_cu_ddc5aa714cuda3std3__419piecewise_constructE - _ZN34_INTERNAL_c8180057_4_k_cu_ddc5aa716thrust24THRUST_300001_SM_1000_NS12placeholders3_10E)
_ZN34_INTERNAL_c8180057_4_k_cu_ddc5aa716thrust24THRUST_300001_SM_1000_NS12placeholders3_10E:
	.zero		1
	.type		_ZN34_INTERNAL_c8180057_4_k_cu_ddc5aa714cuda3std3__419piecewise_constructE,@object
	.size		_ZN34_INTERNAL_c8180057_4_k_cu_ddc5aa714cuda3std3__419piecewise_constructE,(_ZN34_INTERNAL_c8180057_4_k_cu_ddc5aa714cuda3std6ranges3__45__cpo5cdataE - _ZN34_INTERNAL_c8180057_4_k_cu_ddc5aa714cuda3std3__419piecewise_constructE)
_ZN34_INTERNAL_c8180057_4_k_cu_ddc5aa714cuda3std3__419piecewise_constructE:
	.zero		1
	.type		_ZN34_INTERNAL_c8180057_4_k_cu_ddc5aa714cuda3std6ranges3__45__cpo5cdataE,@object
	.size		_ZN34_INTERNAL_c8180057_4_k_cu_ddc5aa714cuda3std6ranges3__45__cpo5cdataE,(_ZN34_INTERNAL_c8180057_4_k_cu_ddc5aa716thrust24THRUST_300001_SM_1000_NS12placeholders2_2E - _ZN34_INTERNAL_c8180057_4_k_cu_ddc5aa714cuda3std6ranges3__45__cpo5cdataE)
_ZN34_INTERNAL_c8180057_4_k_cu_ddc5aa714cuda3std6ranges3__45__cpo5cdataE:
	.zero		1
	.type		_ZN34_INTERNAL_c8180057_4_k_cu_ddc5aa716thrust24THRUST_300001_SM_1000_NS12placeholders2_2E,@object
	.size		_ZN34_INTERNAL_c8180057_4_k_cu_ddc5aa716thrust24THRUST_300001_SM_1000_NS12placeholders2_2E,(_ZN34_INTERNAL_c8180057_4_k_cu_ddc5aa714cuda3std3__45__cpo3endE - _ZN34_INTERNAL_c8180057_4_k_cu_ddc5aa716thrust24THRUST_300001_SM_1000_NS12placeholders2_2E)
_ZN34_INTERNAL_c8180057_4_k_cu_ddc5aa716thrust24THRUST_300001_SM_1000_NS12placeholders2_2E:
	.zero		1
	.type		_ZN34_INTERNAL_c8180057_4_k_cu_ddc5aa714cuda3std3__45__cpo3endE,@object
	.size		_ZN34_INTERNAL_c8180057_4_k_cu_ddc5aa714cuda3std3__45__cpo3endE,(_ZN34_INTERNAL_c8180057_4_k_cu_ddc5aa714cuda3std6ranges3__45__cpo3endE - _ZN34_INTERNAL_c8180057_4_k_cu_ddc5aa714cuda3std3__45__cpo3endE)
_ZN34_INTERNAL_c8180057_4_k_cu_ddc5aa714cuda3std3__45__cpo3endE:
	.zero		1
	.type		_ZN34_INTERNAL_c8180057_4_k_cu_ddc5aa714cuda3std6ranges3__45__cpo3endE,@object
	.size		_ZN34_INTERNAL_c8180057_4_k_cu_ddc5aa714cuda3std6ranges3__45__cpo3endE,(_ZN34_INTERNAL_c8180057_4_k_cu_ddc5aa716thrust24THRUST_300001_SM_1000_NS12placeholders2_6E - _ZN34_INTERNAL_c8180057_4_k_cu_ddc5aa714cuda3std6ranges3__45__cpo3endE)
_ZN34_INTERNAL_c8180057_4_k_cu_ddc5aa714cuda3std6ranges3__45__cpo3endE:
	.zero		1
	.type		_ZN34_INTERNAL_c8180057_4_k_cu_ddc5aa716thrust24THRUST_300001_SM_1000_NS12placeholders2_6E,@object
	.size		_ZN34_INTERNAL_c8180057_4_k_cu_ddc5aa716thrust24THRUST_300001_SM_1000_NS12placeholders2_6E,(_ZN34_INTERNAL_c8180057_4_k_cu_ddc5aa714cuda3std3__45__cpo4rendE - _ZN34_INTERNAL_c8180057_4_k_cu_ddc5aa716thrust24THRUST_300001_SM_1000_NS12placeholders2_6E)
_ZN34_INTERNAL_c8180057_4_k_cu_ddc5aa716thrust24THRUST_300001_SM_1000_NS12placeholders2_6E:
	.zero		1
	.type		_ZN34_INTERNAL_c8180057_4_k_cu_ddc5aa714cuda3std3__45__cpo4rendE,@object
	.size		_ZN34_INTERNAL_c8180057_4_k_cu_ddc5aa714cuda3std3__45__cpo4rendE,(_ZN34_INTERNAL_c8180057_4_k_cu_ddc5aa714cuda3std6ranges3__45__cpo9iter_swapE - _ZN34_INTERNAL_c8180057_4_k_cu_ddc5aa714cuda3std3__45__cpo4rendE)
_ZN34_INTERNAL_c8180057_4_k_cu_ddc5aa714cuda3std3__45__cpo4rendE:
	.zero		1
	.type		_ZN34_INTERNAL_c8180057_4_k_cu_ddc5aa714cuda3std6ranges3__45__cpo9iter_swapE,@object
	.size		_ZN34_INTERNAL_c8180057_4_k_cu_ddc5aa714cuda3std6ranges3__45__cpo9iter_swapE,(_ZN34_INTERNAL_c8180057_4_k_cu_ddc5aa714cuda3std3__48unexpectE - _ZN34_INTERNAL_c8180057_4_k_cu_ddc5aa714cuda3std6ranges3__45__cpo9iter_swapE)
_ZN34_INTERNAL_c8180057_4_k_cu_ddc5aa714cuda3std6ranges3__45__cpo9iter_swapE:
	.zero		1
	.type		_ZN34_INTERNAL_c8180057_4_k_cu_ddc5aa714cuda3std3__48unexpectE,@object
	.size		_ZN34_INTERNAL_c8180057_4_k_cu_ddc5aa714cuda3std3__48unexpectE,(_ZN34_INTERNAL_c8180057_4_k_cu_ddc5aa716thrust24THRUST_300001_SM_1000_NS8cuda_cub3parE - _ZN34_INTERNAL_c8180057_4_k_cu_ddc5aa714cuda3std3__48unexpectE)
_ZN34_INTERNAL_c8180057_4_k_cu_ddc5aa714cuda3std3__48unexpectE:
	.zero		1
	.type		_ZN34_INTERNAL_c8180057_4_k_cu_ddc5aa716thrust24THRUST_300001_SM_1000_NS8cuda_cub3parE,@object
	.size		_ZN34_INTERNAL_c8180057_4_k_cu_ddc5aa716thrust24THRUST_300001_SM_1000_NS8cuda_cub3parE,(_ZN34_INTERNAL_c8180057_4_k_cu_ddc5aa716thrust24THRUST_300001_SM_1000_NS12placeholders2_4E - _ZN34_INTERNAL_c8180057_4_k_cu_ddc5aa716thrust24THRUST_300001_SM_1000_NS8cuda_cub3parE)
_ZN34_INTERNAL_c8180057_4_k_cu_ddc5aa716thrust24THRUST_300001_SM_1000_NS8cuda_cub3parE:
	.zero		1
	.type		_ZN34_INTERNAL_c8180057_4_k_cu_ddc5aa716thrust24THRUST_300001_SM_1000_NS12placeholders2_4E,@object
	.size		_ZN34_INTERNAL_c8180057_4_k_cu_ddc5aa716thrust24THRUST_300001_SM_1000_NS12placeholders2_4E,(_ZN34_INTERNAL_c8180057_4_k_cu_ddc5aa714cuda3std3__45__cpo4cendE - _ZN34_INTERNAL_c8180057_4_k_cu_ddc5aa716thrust24THRUST_300001_SM_1000_NS12placeholders2_4E)
_ZN34_INTERNAL_c8180057_4_k_cu_ddc5aa716thrust24THRUST_300001_SM_1000_NS12placeholders2_4E:
	.zero		1
	.type		_ZN34_INTERNAL_c8180057_4_k_cu_ddc5aa714cuda3std3__45__cpo4cendE,@object
	.size		_ZN34_INTERNAL_c8180057_4_k_cu_ddc5aa714cuda3std3__45__cpo4cendE,(_ZN34_INTERNAL_c8180057_4_k_cu_ddc5aa714cuda3std6ranges3__45__cpo4cendE - _ZN34_INTERNAL_c8180057_4_k_cu_ddc5aa714cuda3std3__45__cpo4cendE)
_ZN34_INTERNAL_c8180057_4_k_cu_ddc5aa714cuda3std3__45__cpo4cendE:
	.zero		1
	.type		_ZN34_INTERNAL_c8180057_4_k_cu_ddc5aa714cuda3std6ranges3__45__cpo4cendE,@object
	.size		_ZN34_INTERNAL_c8180057_4_k_cu_ddc5aa714cuda3std6ranges3__45__cpo4cendE,(_ZN34_INTERNAL_c8180057_4_k_cu_ddc5aa714cuda3std3__420unreachable_sentinelE - _ZN34_INTERNAL_c8180057_4_k_cu_ddc5aa714cuda3std6ranges3__45__cpo4cendE)
_ZN34_INTERNAL_c8180057_4_k_cu_ddc5aa714cuda3std6ranges3__45__cpo4cendE:
	.zero		1
	.type		_ZN34_INTERNAL_c8180057_4_k_cu_ddc5aa714cuda3std3__420unreachable_sentinelE,@object
	.size		_ZN34_INTERNAL_c8180057_4_k_cu_ddc5aa714cuda3std3__420unreachable_sentinelE,(_ZN34_INTERNAL_c8180057_4_k_cu_ddc5aa714cuda3std6ranges3__45__cpo5ssizeE - _ZN34_INTERNAL_c8180057_4_k_cu_ddc5aa714cuda3std3__420unreachable_sentinelE)
_ZN34_INTERNAL_c8180057_4_k_cu_ddc5aa714cuda3std3__420unreachable_sentinelE:
	.zero		1
	.type		_ZN34_INTERNAL_c8180057_4_k_cu_ddc5aa714cuda3std6ranges3__45__cpo5ssizeE,@object
	.size		_ZN34_INTERNAL_c8180057_4_k_cu_ddc5aa714cuda3std6ranges3__45__cpo5ssizeE,(_ZN34_INTERNAL_c8180057_4_k_cu_ddc5aa716thrust24THRUST_300001_SM_1000_NS12placeholders2_8E - _ZN34_INTERNAL_c8180057_4_k_cu_ddc5aa714cuda3std6ranges3__45__cpo5ssizeE)
_ZN34_INTERNAL_c8180057_4_k_cu_ddc5aa714cuda3std6ranges3__45__cpo5ssizeE:
	.zero		1
	.type		_ZN34_INTERNAL_c8180057_4_k_cu_ddc5aa716thrust24THRUST_300001_SM_1000_NS12placeholders2_8E,@object
	.size		_ZN34_INTERNAL_c8180057_4_k_cu_ddc5aa716thrust24THRUST_300001_SM_1000_NS12placeholders2_8E,(_ZN34_INTERNAL_c8180057_4_k_cu_ddc5aa714cuda3std3__45__cpo5crendE - _ZN34_INTERNAL_c8180057_4_k_cu_ddc5aa716thrust24THRUST_300001_SM_1000_NS12placeholders2_8E)
_ZN34_INTERNAL_c8180057_4_k_cu_ddc5aa716thrust24THRUST_300001_SM_1000_NS12placeholders2_8E:
	.zero		1
	.type		_ZN34_INTERNAL_c8180057_4_k_cu_ddc5aa714cuda3std3__45__cpo5crendE,@object
	.size		_ZN34_INTERNAL_c8180057_4_k_cu_ddc5aa714cuda3std3__45__cpo5crendE,(_ZN34_INTERNAL_c8180057_4_k_cu_ddc5aa714cuda3std6ranges3__45__cpo4prevE - _ZN34_INTERNAL_c8180057_4_k_cu_ddc5aa714cuda3std3__45__cpo5crendE)
_ZN34_INTERNAL_c8180057_4_k_cu_ddc5aa714cuda3std3__45__cpo5crendE:
	.zero		1
	.type		_ZN34_INTERNAL_c8180057_4_k_cu_ddc5aa714cuda3std6ranges3__45__cpo4prevE,@object
	.size		_ZN34_INTERNAL_c8180057_4_k_cu_ddc5aa714cuda3std6ranges3__45__cpo4prevE,(_ZN34_INTERNAL_c8180057_4_k_cu_ddc5aa714cuda3std6ranges3__45__cpo9iter_moveE - _ZN34_INTERNAL_c8180057_4_k_cu_ddc5aa714cuda3std6ranges3__45__cpo4prevE)
_ZN34_INTERNAL_c8180057_4_k_cu_ddc5aa714cuda3std6ranges3__45__cpo4prevE:
	.zero		1
	.type		_ZN34_INTERNAL_c8180057_4_k_cu_ddc5aa714cuda3std6ranges3__45__cpo9iter_moveE,@object
	.size		_ZN34_INTERNAL_c8180057_4_k_cu_ddc5aa714cuda3std6ranges3__45__cpo9iter_moveE,(_ZN34_INTERNAL_c8180057_4_k_cu_ddc5aa716thrust24THRUST_300001_SM_1000_NS6system6detail10sequential3seqE - _ZN34_INTERNAL_c8180057_4_k_cu_ddc5aa714cuda3std6ranges3__45__cpo9iter_moveE)
_ZN34_INTERNAL_c8180057_4_k_cu_ddc5aa714cuda3std6ranges3__45__cpo9iter_moveE:
	.zero		1
	.type		_ZN34_INTERNAL_c8180057_4_k_cu_ddc5aa716thrust24THRUST_300001_SM_1000_NS6system6detail10sequential3seqE,@object
	.size		_ZN34_INTERNAL_c8180057_4_k_cu_ddc5aa716thrust24THRUST_300001_SM_1000_NS6system6detail10sequential3seqE,(.L_31 - _ZN34_INTERNAL_c8180057_4_k_cu_ddc5aa716thrust24THRUST_300001_SM_1000_NS6system6detail10sequential3seqE)
_ZN34_INTERNAL_c8180057_4_k_cu_ddc5aa716thrust24THRUST_300001_SM_1000_NS6system6detail10sequential3seqE:
	.zero		1
.L_31:


//--------------------- .nv.constant0._ZN3cub18CUB_300001_SM_10006detail11EmptyKernelIvEEvv --------------------------
	.section	.nv.constant0._ZN3cub18CUB_300001_SM_10006detail11EmptyKernelIvEEvv,"a",@progbits
	.sectionflags	@""
	.align	4
.nv.constant0._ZN3cub18CUB_300001_SM_10006detail11EmptyKernelIvEEvv:
	.zero		896


//--------------------- .nv.constant0._Z4Dot2PfS_S_ --------------------------
	.section	.nv.constant0._Z4Dot2PfS_S_,"a",@progbits
	.sectionflags	@""
	.align	4
.nv.constant0._Z4Dot2PfS_S_:
	.zero		920


//--------------------- SYMBOLS --------------------------

	.type		.nv.reservedSmem.offset0,@object
	.size		.nv.reservedSmem.offset0,0x4
